//
// Generated by NVIDIA NVVM Compiler
//
// Compiler Build ID: CL-36424714
// Cuda compilation tools, release 13.0, V13.0.88
// Based on NVVM 20.0.0
//

.version 9.0
.target sm_100
.address_size 64

	// .globl	_Z3KMPPcS_PiS0_ii

.visible .entry _Z3KMPPcS_PiS0_ii(
	.param .u64 .ptr .align 1 _Z3KMPPcS_PiS0_ii_param_0,
	.param .u64 .ptr .align 1 _Z3KMPPcS_PiS0_ii_param_1,
	.param .u64 .ptr .align 1 _Z3KMPPcS_PiS0_ii_param_2,
	.param .u64 .ptr .align 1 _Z3KMPPcS_PiS0_ii_param_3,
	.param .u32 _Z3KMPPcS_PiS0_ii_param_4,
	.param .u32 _Z3KMPPcS_PiS0_ii_param_5
)
{
	.reg .pred 	%p<7>;
	.reg .b16 	%rs<3>;
	.reg .b32 	%r<24>;
	.reg .b64 	%rd<19>;

	ld.param.u64 	%rd6, [_Z3KMPPcS_PiS0_ii_param_0];
	ld.param.u64 	%rd7, [_Z3KMPPcS_PiS0_ii_param_1];
	ld.param.u64 	%rd8, [_Z3KMPPcS_PiS0_ii_param_2];
	ld.param.u64 	%rd9, [_Z3KMPPcS_PiS0_ii_param_3];
	ld.param.u32 	%r11, [_Z3KMPPcS_PiS0_ii_param_4];
	ld.param.u32 	%r12, [_Z3KMPPcS_PiS0_ii_param_5];
	mov.u32 	%r13, %ctaid.x;
	mov.u32 	%r14, %ntid.x;
	mov.u32 	%r15, %tid.x;
	mad.lo.s32 	%r22, %r13, %r14, %r15;
	sub.s32 	%r16, %r12, %r11;
	setp.gt.s32 	%p1, %r22, %r16;
	@%p1 bra 	$L__BB0_10;
	setp.lt.s32 	%p2, %r11, 1;
	@%p2 bra 	$L__BB0_10;
	cvta.to.global.u64 	%rd1, %rd7;
	cvta.to.global.u64 	%rd2, %rd6;
	cvta.to.global.u64 	%rd3, %rd8;
	cvta.to.global.u64 	%rd4, %rd9;
	add.s32 	%r2, %r11, %r22;
	mov.b32 	%r23, 0;
	cvt.u64.u32 	%rd15, %r11;
$L__BB0_3:
	setp.ne.s32 	%p3, %r23, -1;
	@%p3 bra 	$L__BB0_5;
	add.s32 	%r22, %r22, 1;
	mov.b32 	%r23, 0;
	bra.uni 	$L__BB0_9;
$L__BB0_5:
	cvt.s64.s32 	%rd5, %r22;
	add.s64 	%rd10, %rd1, %rd5;
	ld.global.u8 	%rs1, [%rd10];
	cvt.s64.s32 	%rd11, %r23;
	add.s64 	%rd12, %rd2, %rd11;
	ld.global.u8 	%rs2, [%rd12];
	setp.ne.s16 	%p4, %rs1, %rs2;
	@%p4 bra 	$L__BB0_8;
	add.s32 	%r22, %r22, 1;
	add.s32 	%r23, %r23, 1;
	setp.ne.s32 	%p5, %r23, %r11;
	@%p5 bra 	$L__BB0_9;
	sub.s32 	%r18, %r22, %r11;
	sub.s64 	%rd16, %rd5, %rd15;
	shl.b64 	%rd17, %rd16, 2;
	add.s64 	%rd18, %rd4, %rd17;
	st.global.u32 	[%rd18+4], %r18;
	mov.u32 	%r23, %r11;
	bra.uni 	$L__BB0_9;
$L__BB0_8:
	mul.wide.s32 	%rd13, %r23, 4;
	add.s64 	%rd14, %rd3, %rd13;
	ld.global.u32 	%r23, [%rd14];
$L__BB0_9:
	setp.lt.s32 	%p6, %r22, %r2;
	@%p6 bra 	$L__BB0_3;
$L__BB0_10:
	ret;

}


// ===== COMPILED SASS (sm_100) =====

	.target	sm_100

	.elftype	@"ET_EXEC"


//--------------------- .note.nv.tkinfo           --------------------------
	.section	.note.nv.tkinfo,"",@"SHT_NOTE"
	.sectionflags	@"SHF_NOTE_NV_TKINFO"
	.tkinfo
        /*0018*/ 	.word	0x00000002
        /*0030*/ 	.string	""
        /*0030*/ 	.string	"ptxas"
        /*0030*/ 	.string	"Cuda compilation tools, release 13.0, V13.0.88"
        /*0030*/ 	.string	"Build cuda_13.0.r13.0/compiler.36424714_0"
        /*0030*/ 	.string	"-arch sm_100 -m 64 "



//--------------------- .note.nv.cuinfo           --------------------------
	.section	.note.nv.cuinfo,"",@"SHT_NOTE"
	.sectionflags	@"SHF_NOTE_NV_CUINFO"
        /*0018*/ 	.short	0x0002
        /*001a*/ 	.short	0x0064
        /*001c*/ 	.short	0x0082
	.zero		2


//--------------------- .nv.info                  --------------------------
	.section	.nv.info,"",@"SHT_CUDA_INFO"
	.align	4


	//----- nvinfo : EIATTR_REGCOUNT
	.align		4
        /*0000*/ 	.byte	0x04, 0x2f
        /*0002*/ 	.short	(.L_1 - .L_0)
	.align		4
.L_0:
        /*0004*/ 	.word	index@(_Z3KMPPcS_PiS0_ii)
        /*0008*/ 	.word	0x00000010


	//----- nvinfo : EIATTR_FRAME_SIZE
	.align		4
.L_1:
        /*000c*/ 	.byte	0x04, 0x11
        /*000e*/ 	.short	(.L_3 - .L_2)
	.align		4
.L_2:
        /*0010*/ 	.word	index@(_Z3KMPPcS_PiS0_ii)
        /*0014*/ 	.word	0x00000000


	//----- nvinfo : EIATTR_MIN_STACK_SIZE
	.align		4
.L_3:
        /*0018*/ 	.byte	0x04, 0x12
        /*001a*/ 	.short	(.L_5 - .L_4)
	.align		4
.L_4:
        /*001c*/ 	.word	index@(_Z3KMPPcS_PiS0_ii)
        /*0020*/ 	.word	0x00000000
.L_5:


//--------------------- .nv.compat                --------------------------
	.section	.nv.compat,"",@"SHT_CUDA_COMPAT_INFO"
	.align	4
        /*0000*/ 	.byte	0x02, 0x09, 0x00, 0x00, 0x02, 0x02, 0x01, 0x00, 0x02, 0x05, 0x05, 0x00, 0x03, 0x07, 0x01, 0x01
        /*0010*/ 	.byte	0x02, 0x03, 0x00, 0x00, 0x02, 0x06, 0x01, 0x00, 0x04, 0x0b, 0x08, 0x00, 0x09, 0x00, 0x00, 0x00
        /*0020*/ 	.byte	0x00, 0x00, 0x00, 0x00


//--------------------- .nv.info._Z3KMPPcS_PiS0_ii --------------------------
	.section	.nv.info._Z3KMPPcS_PiS0_ii,"",@"SHT_CUDA_INFO"
	.sectionflags	@""
	.align	4


	//----- nvinfo : EIATTR_CUDA_API_VERSION
	.align		4
        /*0000*/ 	.byte	0x04, 0x37
        /*0002*/ 	.short	(.L_7 - .L_6)
.L_6:
        /*0004*/ 	.word	0x00000082


	//----- nvinfo : EIATTR_KPARAM_INFO
	.align		4
.L_7:
        /*0008*/ 	.byte	0x04, 0x17
        /*000a*/ 	.short	(.L_9 - .L_8)
.L_8:
        /*000c*/ 	.word	0x00000000
        /*0010*/ 	.short	0x0005
        /*0012*/ 	.short	0x0024
        /*0014*/ 	.byte	0x00, 0xf0, 0x11, 0x00


	//----- nvinfo : EIATTR_KPARAM_INFO
	.align		4
.L_9:
        /*0018*/ 	.byte	0x04, 0x17
        /*001a*/ 	.short	(.L_11 - .L_10)
.L_10:
        /*001c*/ 	.word	0x00000000
        /*0020*/ 	.short	0x0004
        /*0022*/ 	.short	0x0020
        /*0024*/ 	.byte	0x00, 0xf0, 0x11, 0x00


	//----- nvinfo : EIATTR_KPARAM_INFO
	.align		4
.L_11:
        /*0028*/ 	.byte	0x04, 0x17
        /*002a*/ 	.short	(.L_13 - .L_12)
.L_12:
        /*002c*/ 	.word	0x00000000
        /*0030*/ 	.short	0x0003
        /*0032*/ 	.short	0x0018
        /*0034*/ 	.byte	0x00, 0xf5, 0x21, 0x00


	//----- nvinfo : EIATTR_KPARAM_INFO
	.align		4
.L_13:
        /*0038*/ 	.byte	0x04, 0x17
        /*003a*/ 	.short	(.L_15 - .L_14)
.L_14:
        /*003c*/ 	.word	0x00000000
        /*0040*/ 	.short	0x0002
        /*0042*/ 	.short	0x0010
        /*0044*/ 	.byte	0x00, 0xf5, 0x21, 0x00


	//----- nvinfo : EIATTR_KPARAM_INFO
	.align		4
.L_15:
        /*0048*/ 	.byte	0x04, 0x17
        /*004a*/ 	.short	(.L_17 - .L_16)
.L_16:
        /*004c*/ 	.word	0x00000000
        /*0050*/ 	.short	0x0001
        /*0052*/ 	.short	0x0008
        /*0054*/ 	.byte	0x00, 0xf5, 0x21, 0x00


	//----- nvinfo : EIATTR_KPARAM_INFO
	.align		4
.L_17:
        /*0058*/ 	.byte	0x04, 0x17
        /*005a*/ 	.short	(.L_19 - .L_18)
.L_18:
        /*005c*/ 	.word	0x00000000
        /*0060*/ 	.short	0x0000
        /*0062*/ 	.short	0x0000
        /*0064*/ 	.byte	0x00, 0xf5, 0x21, 0x00


	//----- nvinfo : EIATTR_SPARSE_MMA_MASK
	.align		4
.L_19:
        /*0068*/ 	.byte	0x03, 0x50
        /*006a*/ 	.short	0x0000


	//----- nvinfo : EIATTR_MAXREG_COUNT
	.align		4
        /*006c*/ 	.byte	0x03, 0x1b
        /*006e*/ 	.short	0x00ff


	//----- nvinfo : EIATTR_MERCURY_ISA_VERSION
	.align		4
        /*0070*/ 	.byte	0x03, 0x5f
        /*0072*/ 	.short	0x0101


	//----- nvinfo : EIATTR_VRC_CTA_INIT_COUNT
	.align		4
        /*0074*/ 	.byte	0x02, 0x4a
	.zero		1
	.zero		1


	//----- nvinfo : EIATTR_EXIT_INSTR_OFFSETS
	.align		4
        /*0078*/ 	.byte	0x04, 0x1c
        /*007a*/ 	.short	(.L_21 - .L_20)


	//   ....[0]....
.L_20:
        /*007c*/ 	.word	0x00000080


	//   ....[1]....
        /*0080*/ 	.word	0x000000a0


	//   ....[2]....
        /*0084*/ 	.word	0x00000340


	//----- nvinfo : EIATTR_CRS_STACK_SIZE
	.align		4
.L_21:
        /*0088*/ 	.byte	0x04, 0x1e
        /*008a*/ 	.short	(.L_23 - .L_22)
.L_22:
        /*008c*/ 	.word	0x00000000


	//----- nvinfo : EIATTR_CBANK_PARAM_SIZE
	.align		4
.L_23:
        /*0090*/ 	.byte	0x03, 0x19
        /*0092*/ 	.short	0x0028


	//----- nvinfo : EIATTR_PARAM_CBANK
	.align		4
        /*0094*/ 	.byte	0x04, 0x0a
        /*0096*/ 	.short	(.L_25 - .L_24)
	.align		4
.L_24:
        /*0098*/ 	.word	index@(.nv.constant0._Z3KMPPcS_PiS0_ii)
        /*009c*/ 	.short	0x0380
        /*009e*/ 	.short	0x0028


	//----- nvinfo : EIATTR_SW_WAR
	.align		4
.L_25:
        /*00a0*/ 	.byte	0x04, 0x36
        /*00a2*/ 	.short	(.L_27 - .L_26)
.L_26:
        /*00a4*/ 	.word	0x00000008
.L_27:


//--------------------- .nv.callgraph             --------------------------
	.section	.nv.callgraph,"",@"SHT_CUDA_CALLGRAPH"
	.align	4
	.sectionentsize	8
	.align		4
        /*0000*/ 	.word	0x00000000
	.align		4
        /*0004*/ 	.word	0xffffffff
	.align		4
        /*0008*/ 	.word	0x00000000
	.align		4
        /*000c*/ 	.word	0xfffffffe
	.align		4
        /*0010*/ 	.word	0x00000000
	.align		4
        /*0014*/ 	.word	0xfffffffd
	.align		4
        /*0018*/ 	.word	0x00000000
	.align		4
        /*001c*/ 	.word	0xfffffffc


//--------------------- .text._Z3KMPPcS_PiS0_ii   --------------------------
	.section	.text._Z3KMPPcS_PiS0_ii,"ax",@progbits
	.align	128
        .global         _Z3KMPPcS_PiS0_ii
        .type           _Z3KMPPcS_PiS0_ii,@function
        .size           _Z3KMPPcS_PiS0_ii,(.L_x_5 - _Z3KMPPcS_PiS0_ii)
        .other          _Z3KMPPcS_PiS0_ii,@"STO_CUDA_ENTRY STV_DEFAULT"
_Z3KMPPcS_PiS0_ii:
.text._Z3KMPPcS_PiS0_ii:
[----:B------:R-:W-:Y:S01]  /*0000*/  LDC R1, c[0x0][0x37c] ;  /* 0x0000df00ff017b82 */ /* 0x000fe20000000800 */
[----:B------:R-:W0:Y:S07]  /*0010*/  S2R R3, SR_TID.X ;  /* 0x0000000000037919 */ /* 0x000e2e0000002100 */
[----:B------:R-:W0:Y:S08]  /*0020*/  S2UR UR4, SR_CTAID.X ;  /* 0x00000000000479c3 */ /* 0x000e300000002500 */
[----:B------:R-:W0:Y:S08]  /*0030*/  LDC R0, c[0x0][0x360] ;  /* 0x0000d800ff007b82 */ /* 0x000e300000000800 */
[----:B------:R-:W1:Y:S01]  /*0040*/  LDC.64 R4, c[0x0][0x3a0] ;  /* 0x0000e800ff047b82 */ /* 0x000e620000000a00 */
[----:B0-----:R-:W-:-:S02]  /*0050*/  IMAD R0, R0, UR4, R3 ;  /* 0x0000000400007c24 */ /* 0x001fc4000f8e0203 */
[----:B-1----:R-:W-:-:S05]  /*0060*/  IMAD.IADD R3, R5, 0x1, -R4 ;  /* 0x0000000105037824 */ /* 0x002fca00078e0a04 */
[----:B------:R-:W-:-:S13]  /*0070*/  ISETP.GT.AND P0, PT, R0, R3, PT ;  /* 0x000000030000720c */ /* 0x000fda0003f04270 */
[----:B------:R-:W-:Y:S05]  /*0080*/  @P0 EXIT ;  /* 0x000000000000094d */ /* 0x000fea0003800000 */
[----:B------:R-:W-:-:S13]  /*0090*/  ISETP.GE.AND P0, PT, R4, 0x1, PT ;  /* 0x000000010400780c */ /* 0x000fda0003f06270 */
[----:B------:R-:W-:Y:S05]  /*00a0*/  @!P0 EXIT ;  /* 0x000000000000894d */ /* 0x000fea0003800000 */
[----:B------:R-:W0:Y:S01]  /*00b0*/  LDC R13, c[0x0][0x3a0] ;  /* 0x0000e800ff0d7b82 */ /* 0x000e220000000800 */
[----:B------:R-:W-:Y:S01]  /*00c0*/  IMAD.IADD R9, R0, 0x1, R4 ;  /* 0x0000000100097824 */ /* 0x000fe200078e0204 */
[----:B------:R-:W1:Y:S01]  /*00d0*/  LDCU.64 UR4, c[0x0][0x358] ;  /* 0x00006b00ff0477ac */ /* 0x000e620008000a00 */
[----:B------:R-:W-:Y:S01]  /*00e0*/  IMAD.MOV.U32 R6, RZ, RZ, RZ ;  /* 0x000000ffff067224 */ /* 0x000fe200078e00ff */
[----:B------:R-:W2:Y:S04]  /*00f0*/  LDCU.64 UR6, c[0x0][0x398] ;  /* 0x00007300ff0677ac */ /* 0x000ea80008000a00 */
[----:B------:R-:W3:Y:S01]  /*0100*/  LDC.64 R2, c[0x0][0x390] ;  /* 0x0000e400ff027b82 */ /* 0x000ee20000000a00 */
[----:B------:R-:W4:Y:S02]  /*0110*/  LDCU.128 UR8, c[0x0][0x380] ;  /* 0x00007000ff0877ac */ /* 0x000f240008000c00 */
.L_x_3:
[----:B-----5:R-:W-:Y:S01]  /*0120*/  ISETP.NE.AND P0, PT, R6, -0x1, PT ;  /* 0xffffffff0600780c */ /* 0x020fe20003f05270 */
[----:B------:R-:W-:Y:S01]  /*0130*/  BSSY.RECONVERGENT B0, `(.L_x_0) ;  /* 0x000001e000007945 */ /* 0x000fe20003800200 */
[----:B------:R-:W-:-:S11]  /*0140*/  IMAD.MOV.U32 R11, RZ, RZ, R6 ;  /* 0x000000ffff0b7224 */ /* 0x000fd600078e0006 */
[----:B------:R-:W-:Y:S02]  /*0150*/  @!P0 VIADD R0, R0, 0x1 ;  /* 0x0000000100008836 */ /* 0x000fe40000000000 */
[----:B------:R-:W-:Y:S01]  /*0160*/  @!P0 IMAD.MOV.U32 R6, RZ, RZ, RZ ;  /* 0x000000ffff068224 */ /* 0x000fe200078e00ff */
[----:B------:R-:W-:Y:S06]  /*0170*/  @!P0 BRA `(.L_x_1) ;  /* 0x0000000000648947 */ /* 0x000fec0003800000 */
[C---:B----4-:R-:W-:Y:S02]  /*0180*/  IADD3 R6, P1, PT, R11.reuse, UR8, RZ ;  /* 0x000000080b067c10 */ /* 0x050fe4000ff3e0ff */
[----:B------:R-:W-:Y:S02]  /*0190*/  SHF.R.S32.HI R8, RZ, 0x1f, R0 ;  /* 0x0000001fff087819 */ /* 0x000fe40000011400 */
[----:B------:R-:W-:Y:S02]  /*01a0*/  IADD3 R4, P0, PT, R0, UR10, RZ ;  /* 0x0000000a00047c10 */ /* 0x000fe4000ff1e0ff */
[----:B------:R-:W-:Y:S02]  /*01b0*/  LEA.HI.X.SX32 R7, R11, UR9, 0x1, P1 ;  /* 0x000000090b077c11 */ /* 0x000fe400088f0eff */
[----:B------:R-:W-:-:S04]  /*01c0*/  IADD3.X R5, PT, PT, R8, UR11, RZ, P0, !PT ;  /* 0x0000000b08057c10 */ /* 0x000fc800087fe4ff */
[----:B-1----:R-:W4:Y:S04]  /*01d0*/  LDG.E.U8 R7, desc[UR4][R6.64] ;  /* 0x0000000406077981 */ /* 0x002f28000c1e1100 */
[----:B------:R-:W4:Y:S02]  /*01e0*/  LDG.E.U8 R4, desc[UR4][R4.64] ;  /* 0x0000000404047981 */ /* 0x000f24000c1e1100 */
[----:B----4-:R-:W-:-:S13]  /*01f0*/  ISETP.NE.AND P0, PT, R4, R7, PT ;  /* 0x000000070400720c */ /* 0x010fda0003f05270 */
[----:B------:R-:W-:Y:S05]  /*0200*/  @P0 BRA `(.L_x_2) ;  /* 0x0000000000380947 */ /* 0x000fea0003800000 */
[----:B------:R-:W-:Y:S02]  /*0210*/  VIADD R6, R11, 0x1 ;  /* 0x000000010b067836 */ /* 0x000fe40000000000 */
[----:B------:R-:W-:Y:S02]  /*0220*/  IMAD.MOV.U32 R4, RZ, RZ, R0 ;  /* 0x000000ffff047224 */ /* 0x000fe400078e0000 */
[----:B------:R-:W-:Y:S01]  /*0230*/  VIADD R0, R0, 0x1 ;  /* 0x0000000100007836 */ /* 0x000fe20000000000 */
[----:B0-----:R-:W-:-:S13]  /*0240*/  ISETP.NE.AND P0, PT, R6, R13, PT ;  /* 0x0000000d0600720c */ /* 0x001fda0003f05270 */
[----:B------:R-:W-:Y:S05]  /*0250*/  @P0 BRA `(.L_x_1) ;  /* 0x00000000002c0947 */ /* 0x000fea0003800000 */
[----:B------:R-:W-:Y:S01]  /*0260*/  IADD3 R5, P0, PT, R4, -R13, RZ ;  /* 0x8000000d04057210 */ /* 0x000fe20007f1e0ff */
[----:B------:R-:W-:Y:S01]  /*0270*/  IMAD.IADD R7, R0, 0x1, -R13 ;  /* 0x0000000100077824 */ /* 0x000fe200078e0a0d */
[----:B------:R-:W0:Y:S02]  /*0280*/  LDCU UR12, c[0x0][0x3a0] ;  /* 0x00007400ff0c77ac */ /* 0x000e240008000800 */
[----:B------:R-:W-:Y:S02]  /*0290*/  IADD3.X R6, PT, PT, R8, -0x1, RZ, P0, !PT ;  /* 0xffffffff08067810 */ /* 0x000fe400007fe4ff */
[----:B--2---:R-:W-:-:S04]  /*02a0*/  LEA R4, P0, R5, UR6, 0x2 ;  /* 0x0000000605047c11 */ /* 0x004fc8000f8010ff */
[----:B------:R-:W-:-:S05]  /*02b0*/  LEA.HI.X R5, R5, UR7, R6, 0x2, P0 ;  /* 0x0000000705057c11 */ /* 0x000fca00080f1406 */
[----:B------:R1:W-:Y:S01]  /*02c0*/  STG.E desc[UR4][R4.64+0x4], R7 ;  /* 0x0000040704007986 */ /* 0x0003e2000c101904 */
[----:B0-----:R-:W-:Y:S01]  /*02d0*/  IMAD.U32 R6, RZ, RZ, UR12 ;  /* 0x0000000cff067e24 */ /* 0x001fe2000f8e00ff */
[----:B------:R-:W-:Y:S06]  /*02e0*/  BRA `(.L_x_1) ;  /* 0x0000000000087947 */ /* 0x000fec0003800000 */
.L_x_2:
[----:B---3--:R-:W-:-:S05]  /*02f0*/  IMAD.WIDE R4, R11, 0x4, R2 ;  /* 0x000000040b047825 */ /* 0x008fca00078e0202 */
[----:B------:R1:W5:Y:S02]  /*0300*/  LDG.E R6, desc[UR4][R4.64] ;  /* 0x0000000404067981 */ /* 0x000364000c1e1900 */
.L_x_1:
[----:B-12-4-:R-:W-:Y:S05]  /*0310*/  BSYNC.RECONVERGENT B0 ;  /* 0x0000000000007941 */ /* 0x016fea0003800200 */
.L_x_0:
[----:B------:R-:W-:-:S13]  /*0320*/  ISETP.GE.AND P0, PT, R0, R9, PT ;  /* 0x000000090000720c */ /* 0x000fda0003f06270 */
[----:B------:R-:W-:Y:S05]  /*0330*/  @!P0 BRA `(.L_x_3) ;  /* 0xfffffffc00788947 */ /* 0x000fea000383ffff */
[----:B------:R-:W-:Y:S05]  /*0340*/  EXIT ;  /* 0x000000000000794d */ /* 0x000fea0003800000 */
.L_x_4:
[----:B------:R-:W-:-:S00]  /*0350*/  BRA `(.L_x_4) ;  /* 0xfffffffc00fc7947 */ /* 0x000fc0000383ffff */
[----:B------:R-:W-:-:S00]  /*0360*/  NOP ;  /* 0x0000000000007918 */ /* 0x000fc00000000000 */
        /* <DEDUP_REMOVED lines=9> */
.L_x_5:


//--------------------- .nv.shared.reserved.0     --------------------------
	.section	.nv.shared.reserved.0,"aw",@nobits
	.weak		__nv_reservedSMEM_offset_0_alias
	.size		__nv_reservedSMEM_offset_0_alias, 0, 64
	.other		__nv_reservedSMEM_offset_0_alias,@"STO_CUDA_RESERVED_SHARED STV_DEFAULT"
__nv_reservedSMEM_offset_0_alias:
	.zero		0
	.zero		64


//--------------------- .nv.constant0._Z3KMPPcS_PiS0_ii --------------------------
	.section	.nv.constant0._Z3KMPPcS_PiS0_ii,"a",@progbits
	.sectionflags	@""
	.align	4
.nv.constant0._Z3KMPPcS_PiS0_ii:
	.zero		936


//--------------------- SYMBOLS --------------------------

	.type		.nv.reservedSmem.offset0,@object
	.size		.nv.reservedSmem.offset0,0x4
